//
// Generated by NVIDIA NVVM Compiler
//
// Compiler Build ID: CL-36424714
// Cuda compilation tools, release 13.0, V13.0.88
// Based on NVVM 20.0.0
//

.version 9.0
.target sm_100
.address_size 64

	// .globl	_Z18matrix_mult_kernelPdS_S_i

.visible .entry _Z18matrix_mult_kernelPdS_S_i(
	.param .u64 .ptr .align 1 _Z18matrix_mult_kernelPdS_S_i_param_0,
	.param .u64 .ptr .align 1 _Z18matrix_mult_kernelPdS_S_i_param_1,
	.param .u64 .ptr .align 1 _Z18matrix_mult_kernelPdS_S_i_param_2,
	.param .u32 _Z18matrix_mult_kernelPdS_S_i_param_3
)
{
	.reg .pred 	%p<10>;
	.reg .b32 	%r<41>;
	.reg .b64 	%rd<67>;
	.reg .b64 	%fd<67>;

	ld.param.u64 	%rd14, [_Z18matrix_mult_kernelPdS_S_i_param_0];
	ld.param.u64 	%rd15, [_Z18matrix_mult_kernelPdS_S_i_param_1];
	ld.param.u32 	%r17, [_Z18matrix_mult_kernelPdS_S_i_param_3];
	cvta.to.global.u64 	%rd1, %rd15;
	cvta.to.global.u64 	%rd2, %rd14;
	mov.u32 	%r18, %ctaid.y;
	mov.u32 	%r19, %ntid.y;
	mov.u32 	%r20, %tid.y;
	mad.lo.s32 	%r1, %r18, %r19, %r20;
	mov.u32 	%r21, %ctaid.x;
	mov.u32 	%r22, %ntid.x;
	mov.u32 	%r23, %tid.x;
	mad.lo.s32 	%r2, %r21, %r22, %r23;
	max.s32 	%r24, %r1, %r2;
	setp.ge.s32 	%p1, %r24, %r17;
	@%p1 bra 	$L__BB0_13;
	mul.lo.s32 	%r3, %r17, %r1;
	and.b32  	%r4, %r17, 7;
	setp.lt.u32 	%p2, %r17, 8;
	mov.b32 	%r39, 0;
	mov.f64 	%fd66, 0d0000000000000000;
	@%p2 bra 	$L__BB0_4;
	and.b32  	%r26, %r17, 2147483640;
	neg.s32 	%r37, %r26;
	mul.wide.s32 	%rd16, %r17, 8;
	add.s64 	%rd3, %rd1, %rd16;
	mul.wide.s32 	%rd17, %r17, 16;
	add.s64 	%rd4, %rd1, %rd17;
	mul.wide.s32 	%rd18, %r17, 24;
	add.s64 	%rd5, %rd1, %rd18;
	mul.wide.s32 	%rd19, %r17, 32;
	add.s64 	%rd6, %rd1, %rd19;
	mul.wide.s32 	%rd20, %r17, 40;
	add.s64 	%rd7, %rd1, %rd20;
	mul.wide.s32 	%rd21, %r17, 48;
	add.s64 	%rd8, %rd1, %rd21;
	mul.wide.s32 	%rd22, %r17, 56;
	add.s64 	%rd9, %rd1, %rd22;
	mul.wide.u32 	%rd23, %r3, 8;
	add.s64 	%rd24, %rd23, %rd2;
	add.s64 	%rd66, %rd24, 32;
	mov.f64 	%fd66, 0d0000000000000000;
	mov.u32 	%r36, %r2;
$L__BB0_3:
	.pragma "nounroll";
	and.b32  	%r39, %r17, 2147483640;
	mul.wide.s32 	%rd25, %r36, 8;
	add.s64 	%rd26, %rd3, %rd25;
	add.s64 	%rd27, %rd4, %rd25;
	add.s64 	%rd28, %rd5, %rd25;
	add.s64 	%rd29, %rd6, %rd25;
	add.s64 	%rd30, %rd7, %rd25;
	add.s64 	%rd31, %rd8, %rd25;
	add.s64 	%rd32, %rd9, %rd25;
	add.s64 	%rd33, %rd1, %rd25;
	ld.global.f64 	%fd16, [%rd66+-32];
	ld.global.f64 	%fd17, [%rd33];
	fma.rn.f64 	%fd18, %fd16, %fd17, %fd66;
	ld.global.f64 	%fd19, [%rd66+-24];
	ld.global.f64 	%fd20, [%rd26];
	fma.rn.f64 	%fd21, %fd19, %fd20, %fd18;
	ld.global.f64 	%fd22, [%rd66+-16];
	ld.global.f64 	%fd23, [%rd27];
	fma.rn.f64 	%fd24, %fd22, %fd23, %fd21;
	ld.global.f64 	%fd25, [%rd66+-8];
	ld.global.f64 	%fd26, [%rd28];
	fma.rn.f64 	%fd27, %fd25, %fd26, %fd24;
	ld.global.f64 	%fd28, [%rd66];
	ld.global.f64 	%fd29, [%rd29];
	fma.rn.f64 	%fd30, %fd28, %fd29, %fd27;
	ld.global.f64 	%fd31, [%rd66+8];
	ld.global.f64 	%fd32, [%rd30];
	fma.rn.f64 	%fd33, %fd31, %fd32, %fd30;
	ld.global.f64 	%fd34, [%rd66+16];
	ld.global.f64 	%fd35, [%rd31];
	fma.rn.f64 	%fd36, %fd34, %fd35, %fd33;
	ld.global.f64 	%fd37, [%rd66+24];
	ld.global.f64 	%fd38, [%rd32];
	fma.rn.f64 	%fd66, %fd37, %fd38, %fd36;
	add.s32 	%r37, %r37, 8;
	shl.b32 	%r27, %r17, 3;
	add.s32 	%r36, %r36, %r27;
	add.s64 	%rd66, %rd66, 64;
	setp.ne.s32 	%p3, %r37, 0;
	@%p3 bra 	$L__BB0_3;
$L__BB0_4:
	setp.eq.s32 	%p4, %r4, 0;
	@%p4 bra 	$L__BB0_12;
	and.b32  	%r12, %r17, 3;
	setp.lt.u32 	%p5, %r4, 4;
	@%p5 bra 	$L__BB0_7;
	add.s32 	%r28, %r39, %r3;
	mul.wide.u32 	%rd34, %r28, 8;
	add.s64 	%rd35, %rd2, %rd34;
	ld.global.f64 	%fd40, [%rd35];
	mad.lo.s32 	%r29, %r39, %r17, %r2;
	mul.wide.s32 	%rd36, %r29, 8;
	add.s64 	%rd37, %rd1, %rd36;
	ld.global.f64 	%fd41, [%rd37];
	fma.rn.f64 	%fd42, %fd40, %fd41, %fd66;
	cvt.u64.u32 	%rd38, %r3;
	cvt.u64.u32 	%rd39, %r39;
	add.s64 	%rd40, %rd39, %rd38;
	shl.b64 	%rd41, %rd40, 3;
	add.s64 	%rd42, %rd2, %rd41;
	ld.global.f64 	%fd43, [%rd42+8];
	mul.wide.s32 	%rd43, %r17, 8;
	add.s64 	%rd44, %rd37, %rd43;
	ld.global.f64 	%fd44, [%rd44];
	fma.rn.f64 	%fd45, %fd43, %fd44, %fd42;
	ld.global.f64 	%fd46, [%rd42+16];
	add.s64 	%rd45, %rd44, %rd43;
	ld.global.f64 	%fd47, [%rd45];
	fma.rn.f64 	%fd48, %fd46, %fd47, %fd45;
	ld.global.f64 	%fd49, [%rd42+24];
	add.s64 	%rd46, %rd45, %rd43;
	ld.global.f64 	%fd50, [%rd46];
	fma.rn.f64 	%fd66, %fd49, %fd50, %fd48;
	add.s32 	%r39, %r39, 4;
$L__BB0_7:
	setp.eq.s32 	%p6, %r12, 0;
	@%p6 bra 	$L__BB0_12;
	setp.eq.s32 	%p7, %r12, 1;
	@%p7 bra 	$L__BB0_10;
	add.s32 	%r30, %r39, %r3;
	mul.wide.u32 	%rd47, %r30, 8;
	add.s64 	%rd48, %rd2, %rd47;
	ld.global.f64 	%fd52, [%rd48];
	mad.lo.s32 	%r31, %r39, %r17, %r2;
	mul.wide.s32 	%rd49, %r31, 8;
	add.s64 	%rd50, %rd1, %rd49;
	ld.global.f64 	%fd53, [%rd50];
	fma.rn.f64 	%fd54, %fd52, %fd53, %fd66;
	cvt.u64.u32 	%rd51, %r3;
	cvt.u64.u32 	%rd52, %r39;
	add.s64 	%rd53, %rd52, %rd51;
	shl.b64 	%rd54, %rd53, 3;
	add.s64 	%rd55, %rd2, %rd54;
	ld.global.f64 	%fd55, [%rd55+8];
	mul.wide.s32 	%rd56, %r17, 8;
	add.s64 	%rd57, %rd50, %rd56;
	ld.global.f64 	%fd56, [%rd57];
	fma.rn.f64 	%fd66, %fd55, %fd56, %fd54;
	add.s32 	%r39, %r39, 2;
$L__BB0_10:
	and.b32  	%r32, %r17, 1;
	setp.eq.b32 	%p8, %r32, 1;
	not.pred 	%p9, %p8;
	@%p9 bra 	$L__BB0_12;
	add.s32 	%r33, %r39, %r3;
	mul.wide.u32 	%rd58, %r33, 8;
	add.s64 	%rd59, %rd2, %rd58;
	ld.global.f64 	%fd57, [%rd59];
	mad.lo.s32 	%r34, %r39, %r17, %r2;
	mul.wide.s32 	%rd60, %r34, 8;
	add.s64 	%rd61, %rd1, %rd60;
	ld.global.f64 	%fd58, [%rd61];
	fma.rn.f64 	%fd66, %fd57, %fd58, %fd66;
$L__BB0_12:
	ld.param.u64 	%rd65, [_Z18matrix_mult_kernelPdS_S_i_param_2];
	add.s32 	%r35, %r3, %r2;
	cvta.to.global.u64 	%rd62, %rd65;
	mul.wide.s32 	%rd63, %r35, 8;
	add.s64 	%rd64, %rd62, %rd63;
	st.global.f64 	[%rd64], %fd66;
$L__BB0_13:
	ret;

}


// ===== COMPILED SASS (sm_100) =====

	.target	sm_100

	.elftype	@"ET_EXEC"


//--------------------- .note.nv.tkinfo           --------------------------
	.section	.note.nv.tkinfo,"",@"SHT_NOTE"
	.sectionflags	@"SHF_NOTE_NV_TKINFO"
	.tkinfo
        /*0018*/ 	.word	0x00000002
        /*0030*/ 	.string	""
        /*0030*/ 	.string	"ptxas"
        /*0030*/ 	.string	"Cuda compilation tools, release 13.0, V13.0.88"
        /*0030*/ 	.string	"Build cuda_13.0.r13.0/compiler.36424714_0"
        /*0030*/ 	.string	"-arch sm_100 -m 64 "



//--------------------- .note.nv.cuinfo           --------------------------
	.section	.note.nv.cuinfo,"",@"SHT_NOTE"
	.sectionflags	@"SHF_NOTE_NV_CUINFO"
        /*0018*/ 	.short	0x0002
        /*001a*/ 	.short	0x0064
        /*001c*/ 	.short	0x0082
	.zero		2


//--------------------- .nv.info                  --------------------------
	.section	.nv.info,"",@"SHT_CUDA_INFO"
	.align	4


	//----- nvinfo : EIATTR_REGCOUNT
	.align		4
        /*0000*/ 	.byte	0x04, 0x2f
        /*0002*/ 	.short	(.L_1 - .L_0)
	.align		4
.L_0:
        /*0004*/ 	.word	index@(_Z18matrix_mult_kernelPdS_S_i)
        /*0008*/ 	.word	0x0000001e


	//----- nvinfo : EIATTR_FRAME_SIZE
	.align		4
.L_1:
        /*000c*/ 	.byte	0x04, 0x11
        /*000e*/ 	.short	(.L_3 - .L_2)
	.align		4
.L_2:
        /*0010*/ 	.word	index@(_Z18matrix_mult_kernelPdS_S_i)
        /*0014*/ 	.word	0x00000000


	//----- nvinfo : EIATTR_MIN_STACK_SIZE
	.align		4
.L_3:
        /*0018*/ 	.byte	0x04, 0x12
        /*001a*/ 	.short	(.L_5 - .L_4)
	.align		4
.L_4:
        /*001c*/ 	.word	index@(_Z18matrix_mult_kernelPdS_S_i)
        /*0020*/ 	.word	0x00000000
.L_5:


//--------------------- .nv.compat                --------------------------
	.section	.nv.compat,"",@"SHT_CUDA_COMPAT_INFO"
	.align	4
        /*0000*/ 	.byte	0x02, 0x09, 0x00, 0x00, 0x02, 0x02, 0x01, 0x00, 0x02, 0x05, 0x05, 0x00, 0x03, 0x07, 0x01, 0x01
        /*0010*/ 	.byte	0x02, 0x03, 0x00, 0x00, 0x02, 0x06, 0x01, 0x00, 0x04, 0x0b, 0x08, 0x00, 0x01, 0x00, 0x00, 0x00
        /*0020*/ 	.byte	0x00, 0x00, 0x00, 0x00


//--------------------- .nv.info._Z18matrix_mult_kernelPdS_S_i --------------------------
	.section	.nv.info._Z18matrix_mult_kernelPdS_S_i,"",@"SHT_CUDA_INFO"
	.sectionflags	@""
	.align	4


	//----- nvinfo : EIATTR_CUDA_API_VERSION
	.align		4
        /*0000*/ 	.byte	0x04, 0x37
        /*0002*/ 	.short	(.L_7 - .L_6)
.L_6:
        /*0004*/ 	.word	0x00000082


	//----- nvinfo : EIATTR_KPARAM_INFO
	.align		4
.L_7:
        /*0008*/ 	.byte	0x04, 0x17
        /*000a*/ 	.short	(.L_9 - .L_8)
.L_8:
        /*000c*/ 	.word	0x00000000
        /*0010*/ 	.short	0x0003
        /*0012*/ 	.short	0x0018
        /*0014*/ 	.byte	0x00, 0xf0, 0x11, 0x00


	//----- nvinfo : EIATTR_KPARAM_INFO
	.align		4
.L_9:
        /*0018*/ 	.byte	0x04, 0x17
        /*001a*/ 	.short	(.L_11 - .L_10)
.L_10:
        /*001c*/ 	.word	0x00000000
        /*0020*/ 	.short	0x0002
        /*0022*/ 	.short	0x0010
        /*0024*/ 	.byte	0x00, 0xf5, 0x21, 0x00


	//----- nvinfo : EIATTR_KPARAM_INFO
	.align		4
.L_11:
        /*0028*/ 	.byte	0x04, 0x17
        /*002a*/ 	.short	(.L_13 - .L_12)
.L_12:
        /*002c*/ 	.word	0x00000000
        /*0030*/ 	.short	0x0001
        /*0032*/ 	.short	0x0008
        /*0034*/ 	.byte	0x00, 0xf5, 0x21, 0x00


	//----- nvinfo : EIATTR_KPARAM_INFO
	.align		4
.L_13:
        /*0038*/ 	.byte	0x04, 0x17
        /*003a*/ 	.short	(.L_15 - .L_14)
.L_14:
        /*003c*/ 	.word	0x00000000
        /*0040*/ 	.short	0x0000
        /*0042*/ 	.short	0x0000
        /*0044*/ 	.byte	0x00, 0xf5, 0x21, 0x00


	//----- nvinfo : EIATTR_SPARSE_MMA_MASK
	.align		4
.L_15:
        /*0048*/ 	.byte	0x03, 0x50
        /*004a*/ 	.short	0x0000


	//----- nvinfo : EIATTR_MAXREG_COUNT
	.align		4
        /*004c*/ 	.byte	0x03, 0x1b
        /*004e*/ 	.short	0x00ff


	//----- nvinfo : EIATTR_MERCURY_ISA_VERSION
	.align		4
        /*0050*/ 	.byte	0x03, 0x5f
        /*0052*/ 	.short	0x0101


	//----- nvinfo : EIATTR_VRC_CTA_INIT_COUNT
	.align		4
        /*0054*/ 	.byte	0x02, 0x4a
	.zero		1
	.zero		1


	//----- nvinfo : EIATTR_EXIT_INSTR_OFFSETS
	.align		4
        /*0058*/ 	.byte	0x04, 0x1c
        /*005a*/ 	.short	(.L_17 - .L_16)


	//   ....[0]....
.L_16:
        /*005c*/ 	.word	0x000000c0


	//   ....[1]....
        /*0060*/ 	.word	0x00000ad0


	//----- nvinfo : EIATTR_CBANK_PARAM_SIZE
	.align		4
.L_17:
        /*0064*/ 	.byte	0x03, 0x19
        /*0066*/ 	.short	0x001c


	//----- nvinfo : EIATTR_PARAM_CBANK
	.align		4
        /*0068*/ 	.byte	0x04, 0x0a
        /*006a*/ 	.short	(.L_19 - .L_18)
	.align		4
.L_18:
        /*006c*/ 	.word	index@(.nv.constant0._Z18matrix_mult_kernelPdS_S_i)
        /*0070*/ 	.short	0x0380
        /*0072*/ 	.short	0x001c


	//----- nvinfo : EIATTR_SW_WAR
	.align		4
.L_19:
        /*0074*/ 	.byte	0x04, 0x36
        /*0076*/ 	.short	(.L_21 - .L_20)
.L_20:
        /*0078*/ 	.word	0x00000008
.L_21:


//--------------------- .nv.callgraph             --------------------------
	.section	.nv.callgraph,"",@"SHT_CUDA_CALLGRAPH"
	.align	4
	.sectionentsize	8
	.align		4
        /*0000*/ 	.word	0x00000000
	.align		4
        /*0004*/ 	.word	0xffffffff
	.align		4
        /*0008*/ 	.word	0x00000000
	.align		4
        /*000c*/ 	.word	0xfffffffe
	.align		4
        /*0010*/ 	.word	0x00000000
	.align		4
        /*0014*/ 	.word	0xfffffffd
	.align		4
        /*0018*/ 	.word	0x00000000
	.align		4
        /*001c*/ 	.word	0xfffffffc


//--------------------- .text._Z18matrix_mult_kernelPdS_S_i --------------------------
	.section	.text._Z18matrix_mult_kernelPdS_S_i,"ax",@progbits
	.align	128
        .global         _Z18matrix_mult_kernelPdS_S_i
        .type           _Z18matrix_mult_kernelPdS_S_i,@function
        .size           _Z18matrix_mult_kernelPdS_S_i,(.L_x_5 - _Z18matrix_mult_kernelPdS_S_i)
        .other          _Z18matrix_mult_kernelPdS_S_i,@"STO_CUDA_ENTRY STV_DEFAULT"
_Z18matrix_mult_kernelPdS_S_i:
.text._Z18matrix_mult_kernelPdS_S_i:
[----:B------:R-:W-:Y:S01]  /*0000*/  LDC R1, c[0x0][0x37c] ;  /* 0x0000df00ff017b82 */ /* 0x000fe20000000800 */
[----:B------:R-:W0:Y:S07]  /*0010*/  S2R R0, SR_TID.Y ;  /* 0x0000000000007919 */ /* 0x000e2e0000002200 */
[----:B------:R-:W0:Y:S01]  /*0020*/  S2UR UR4, SR_CTAID.Y ;  /* 0x00000000000479c3 */ /* 0x000e220000002600 */
[----:B------:R-:W1:Y:S01]  /*0030*/  LDCU UR18, c[0x0][0x398] ;  /* 0x00007300ff1277ac */ /* 0x000e620008000800 */
[----:B------:R-:W2:Y:S06]  /*0040*/  S2R R3, SR_TID.X ;  /* 0x0000000000037919 */ /* 0x000eac0000002100 */
[----:B------:R-:W0:Y:S08]  /*0050*/  LDC R21, c[0x0][0x364] ;  /* 0x0000d900ff157b82 */ /* 0x000e300000000800 */
[----:B------:R-:W2:Y:S08]  /*0060*/  S2UR UR5, SR_CTAID.X ;  /* 0x00000000000579c3 */ /* 0x000eb00000002500 */
[----:B------:R-:W2:Y:S01]  /*0070*/  LDC R2, c[0x0][0x360] ;  /* 0x0000d800ff027b82 */ /* 0x000ea20000000800 */
[----:B0-----:R-:W-:-:S02]  /*0080*/  IMAD R21, R21, UR4, R0 ;  /* 0x0000000415157c24 */ /* 0x001fc4000f8e0200 */
[----:B--2---:R-:W-:-:S05]  /*0090*/  IMAD R0, R2, UR5, R3 ;  /* 0x0000000502007c24 */ /* 0x004fca000f8e0203 */
[----:B------:R-:W-:-:S04]  /*00a0*/  VIMNMX R2, PT, PT, R21, R0, !PT ;  /* 0x0000000015027248 */ /* 0x000fc80007fe0100 */
[----:B-1----:R-:W-:-:S13]  /*00b0*/  ISETP.GE.AND P0, PT, R2, UR18, PT ;  /* 0x0000001202007c0c */ /* 0x002fda000bf06270 */
[----:B------:R-:W-:Y:S05]  /*00c0*/  @P0 EXIT ;  /* 0x000000000000094d */ /* 0x000fea0003800000 */
[----:B------:R-:W-:Y:S02]  /*00d0*/  UISETP.GE.U32.AND UP0, UPT, UR18, 0x8, UPT ;  /* 0x000000081200788c */ /* 0x000fe4000bf06070 */
[----:B------:R-:W-:Y:S01]  /*00e0*/  IMAD R21, R21, UR18, RZ ;  /* 0x0000001215157c24 */ /* 0x000fe2000f8e02ff */
[----:B------:R-:W-:Y:S01]  /*00f0*/  CS2R R12, SRZ ;  /* 0x00000000000c7805 */ /* 0x000fe2000001ff00 */
[----:B------:R-:W0:Y:S01]  /*0100*/  LDCU.64 UR16, c[0x0][0x358] ;  /* 0x00006b00ff1077ac */ /* 0x000e220008000a00 */
[----:B------:R-:W-:-:S04]  /*0110*/  UMOV UR4, URZ ;  /* 0x000000ff00047c82 */ /* 0x000fc80008000000 */
[----:B------:R-:W-:Y:S05]  /*0120*/  BRA.U !UP0, `(.L_x_0) ;  /* 0x0000000508147547 */ /* 0x000fea000b800000 */
[----:B------:R-:W1:Y:S01]  /*0130*/  LDCU.128 UR20, c[0x0][0x380] ;  /* 0x00007000ff1477ac */ /* 0x000e620008000c00 */
[----:B------:R-:W-:Y:S01]  /*0140*/  IMAD.MOV.U32 R20, RZ, RZ, R0 ;  /* 0x000000ffff147224 */ /* 0x000fe200078e0000 */
[----:B------:R-:W-:Y:S01]  /*0150*/  CS2R R12, SRZ ;  /* 0x00000000000c7805 */ /* 0x000fe2000001ff00 */
[----:B------:R-:W-:-:S04]  /*0160*/  ULOP3.LUT UR4, UR18, 0x7ffffff8, URZ, 0xc0, !UPT ;  /* 0x7ffffff812047892 */ /* 0x000fc8000f8ec0ff */
[----:B------:R-:W-:Y:S01]  /*0170*/  UIADD3 UR4, UPT, UPT, -UR4, URZ, URZ ;  /* 0x000000ff04047290 */ /* 0x000fe2000fffe1ff */
[----:B-1----:R-:W-:Y:S01]  /*0180*/  MOV R2, UR20 ;  /* 0x0000001400027c02 */ /* 0x002fe20008000f00 */
[----:B------:R-:W-:Y:S01]  /*0190*/  IMAD.U32 R3, RZ, RZ, UR21 ;  /* 0x00000015ff037e24 */ /* 0x000fe2000f8e00ff */
[----:B------:R-:W-:Y:S02]  /*01a0*/  UIMAD.WIDE UR6, UR18, 0x18, UR22 ;  /* 0x00000018120678a5 */ /* 0x000fe4000f8e0216 */
[----:B------:R-:W-:Y:S01]  /*01b0*/  UIMAD.WIDE UR8, UR18, 0x20, UR22 ;  /* 0x00000020120878a5 */ /* 0x000fe2000f8e0216 */
[----:B------:R-:W-:Y:S01]  /*01c0*/  IMAD.WIDE.U32 R2, R21, 0x8, R2 ;  /* 0x0000000815027825 */ /* 0x000fe200078e0002 */
[----:B------:R-:W-:Y:S02]  /*01d0*/  UIMAD.WIDE UR10, UR18, 0x28, UR22 ;  /* 0x00000028120a78a5 */ /* 0x000fe4000f8e0216 */
[----:B------:R-:W-:Y:S01]  /*01e0*/  UIMAD.WIDE UR12, UR18, 0x30, UR22 ;  /* 0x00000030120c78a5 */ /* 0x000fe2000f8e0216 */
[----:B------:R-:W-:Y:S01]  /*01f0*/  IADD3 R8, P0, PT, R2, 0x20, RZ ;  /* 0x0000002002087810 */ /* 0x000fe20007f1e0ff */
[----:B------:R-:W-:-:S03]  /*0200*/  UIMAD.WIDE UR14, UR18, 0x38, UR22 ;  /* 0x00000038120e78a5 */ /* 0x000fc6000f8e0216 */
[----:B------:R-:W-:-:S09]  /*0210*/  IADD3.X R9, PT, PT, RZ, R3, RZ, P0, !PT ;  /* 0x00000003ff097210 */ /* 0x000fd200007fe4ff */
.L_x_1:
[----:B------:R-:W-:Y:S01]  /*0220*/  HFMA2 R23, -RZ, RZ, 0, 4.76837158203125e-07 ;  /* 0x00000008ff177431 */ /* 0x000fe200000001ff */
[----:B------:R-:W-:Y:S01]  /*0230*/  UIMAD.WIDE UR24, UR18, 0x8, UR22 ;  /* 0x00000008121878a5 */ /* 0x000fe2000f8e0216 */
[----:B------:R-:W-:Y:S01]  /*0240*/  IMAD.MOV.U32 R2, RZ, RZ, R8 ;  /* 0x000000ffff027224 */ /* 0x000fe200078e0008 */
[----:B------:R-:W-:Y:S01]  /*0250*/  MOV R3, R9 ;  /* 0x0000000900037202 */ /* 0x000fe20000000f00 */
[----:B------:R-:W-:-:S03]  /*0260*/  UIMAD.WIDE UR20, UR18, 0x10, UR22 ;  /* 0x00000010121478a5 */ /* 0x000fc6000f8e0216 */
[----:B------:R-:W-:Y:S01]  /*0270*/  MOV R19, UR25 ;  /* 0x0000001900137c02 */ /* 0x000fe20008000f00 */
[----:B------:R-:W-:Y:S01]  /*0280*/  IMAD.U32 R18, RZ, RZ, UR24 ;  /* 0x00000018ff127e24 */ /* 0x000fe2000f8e00ff */
[----:B0-----:R-:W2:Y:S01]  /*0290*/  LDG.E.64 R24, desc[UR16][R2.64+-0x20] ;  /* 0xffffe01002187981 */ /* 0x001ea2000c1e1b00 */
[C---:B------:R-:W-:Y:S01]  /*02a0*/  IMAD.WIDE R22, R20.reuse, R23, UR22 ;  /* 0x0000001614167e25 */ /* 0x040fe2000f8e0217 */
[----:B------:R-:W-:Y:S02]  /*02b0*/  MOV R16, UR20 ;  /* 0x0000001400107c02 */ /* 0x000fe40008000f00 */
[----:B------:R-:W3:Y:S01]  /*02c0*/  LDG.E.64 R10, desc[UR16][R2.64+-0x18] ;  /* 0xffffe810020a7981 */ /* 0x000ee2000c1e1b00 */
[----:B------:R-:W-:-:S03]  /*02d0*/  IMAD.WIDE R18, R20, 0x8, R18 ;  /* 0x0000000814127825 */ /* 0x000fc600078e0212 */
[----:B------:R-:W2:Y:S01]  /*02e0*/  LDG.E.64 R22, desc[UR16][R22.64] ;  /* 0x0000001016167981 */ /* 0x000ea2000c1e1b00 */
[----:B------:R-:W-:-:S03]  /*02f0*/  IMAD.U32 R17, RZ, RZ, UR21 ;  /* 0x00000015ff117e24 */ /* 0x000fc6000f8e00ff */
[----:B------:R-:W3:Y:S01]  /*0300*/  LDG.E.64 R18, desc[UR16][R18.64] ;  /* 0x0000001012127981 */ /* 0x000ee2000c1e1b00 */
[----:B------:R-:W-:-:S04]  /*0310*/  IMAD.WIDE R16, R20, 0x8, R16 ;  /* 0x0000000814107825 */ /* 0x000fc800078e0210 */
[----:B------:R-:W-:Y:S01]  /*0320*/  HFMA2 R9, -RZ, RZ, 0, 4.76837158203125e-07 ;  /* 0x00000008ff097431 */ /* 0x000fe200000001ff */
[----:B------:R-:W4:Y:S04]  /*0330*/  LDG.E.64 R14, desc[UR16][R2.64+-0x10] ;  /* 0xfffff010020e7981 */ /* 0x000f28000c1e1b00 */
[----:B------:R-:W4:Y:S01]  /*0340*/  LDG.E.64 R16, desc[UR16][R16.64] ;  /* 0x0000001010107981 */ /* 0x000f22000c1e1b00 */
[----:B------:R-:W-:-:S03]  /*0350*/  IMAD.WIDE R8, R20, R9, UR6 ;  /* 0x0000000614087e25 */ /* 0x000fc6000f8e0209 */
[----:B------:R-:W5:Y:S04]  /*0360*/  LDG.E.64 R6, desc[UR16][R2.64+-0x8] ;  /* 0xfffff81002067981 */ /* 0x000f68000c1e1b00 */
[----:B------:R-:W5:Y:S01]  /*0370*/  LDG.E.64 R8, desc[UR16][R8.64] ;  /* 0x0000001008087981 */ /* 0x000f62000c1e1b00 */
[----:B------:R-:W-:-:S05]  /*0380*/  MOV R5, 0x8 ;  /* 0x0000000800057802 */ /* 0x000fca0000000f00 */
[----:B------:R-:W-:-:S06]  /*0390*/  IMAD.WIDE R4, R20, R5, UR8 ;  /* 0x0000000814047e25 */ /* 0x000fcc000f8e0205 */
[----:B------:R-:W5:Y:S01]  /*03a0*/  LDG.E.64 R4, desc[UR16][R4.64] ;  /* 0x0000001004047981 */ /* 0x000f62000c1e1b00 */
[----:B--2---:R-:W-:Y:S01]  /*03b0*/  DFMA R24, R24, R22, R12 ;  /* 0x000000161818722b */ /* 0x004fe2000000000c */
[----:B------:R-:W-:Y:S02]  /*03c0*/  IMAD.MOV.U32 R23, RZ, RZ, 0x8 ;  /* 0x00000008ff177424 */ /* 0x000fe400078e00ff */
[----:B------:R-:W2:Y:S02]  /*03d0*/  LDG.E.64 R12, desc[UR16][R2.64] ;  /* 0x00000010020c7981 */ /* 0x000ea4000c1e1b00 */
[----:B------:R-:W-:-:S03]  /*03e0*/  IMAD.WIDE R22, R20, R23, UR10 ;  /* 0x0000000a14167e25 */ /* 0x000fc6000f8e0217 */
[----:B---3--:R-:W-:Y:S01]  /*03f0*/  DFMA R18, R10, R18, R24 ;  /* 0x000000120a12722b */ /* 0x008fe20000000018 */
[----:B------:R-:W-:Y:S01]  /*0400*/  MOV R25, 0x8 ;  /* 0x0000000800197802 */ /* 0x000fe20000000f00 */
[----:B------:R-:W3:Y:S04]  /*0410*/  LDG.E.64 R10, desc[UR16][R2.64+0x8] ;  /* 0x00000810020a7981 */ /* 0x000ee8000c1e1b00 */
[----:B------:R-:W3:Y:S01]  /*0420*/  LDG.E.64 R22, desc[UR16][R22.64] ;  /* 0x0000001016167981 */ /* 0x000ee2000c1e1b00 */
[C---:B------:R-:W-:Y:S01]  /*0430*/  IMAD.WIDE R24, R20.reuse, R25, UR12 ;  /* 0x0000000c14187e25 */ /* 0x040fe2000f8e0219 */
[----:B----4-:R-:W-:Y:S01]  /*0440*/  DFMA R16, R14, R16, R18 ;  /* 0x000000100e10722b */ /* 0x010fe20000000012 */
[----:B------:R-:W-:Y:S01]  /*0450*/  MOV R19, 0x8 ;  /* 0x0000000800137802 */ /* 0x000fe20000000f00 */
[----:B------:R-:W4:Y:S04]  /*0460*/  LDG.E.64 R14, desc[UR16][R2.64+0x10] ;  /* 0x00001010020e7981 */ /* 0x000f28000c1e1b00 */
[----:B------:R-:W4:Y:S01]  /*0470*/  LDG.E.64 R24, desc[UR16][R24.64] ;  /* 0x0000001018187981 */ /* 0x000f22000c1e1b00 */
[----:B------:R-:W-:Y:S01]  /*0480*/  IMAD.WIDE R18, R20, R19, UR14 ;  /* 0x0000000e14127e25 */ /* 0x000fe2000f8e0213 */
[----:B-----5:R-:W-:-:S02]  /*0490*/  DFMA R8, R6, R8, R16 ;  /* 0x000000080608722b */ /* 0x020fc40000000010 */
[----:B------:R-:W5:Y:S04]  /*04a0*/  LDG.E.64 R6, desc[UR16][R2.64+0x18] ;  /* 0x0000181002067981 */ /* 0x000f68000c1e1b00 */
[----:B------:R-:W5:Y:S01]  /*04b0*/  LDG.E.64 R18, desc[UR16][R18.64] ;  /* 0x0000001012127981 */ /* 0x000f62000c1e1b00 */
[----:B------:R-:W-:-:S04]  /*04c0*/  UIADD3 UR4, UPT, UPT, UR4, 0x8, URZ ;  /* 0x0000000804047890 */ /* 0x000fc8000fffe0ff */
[----:B------:R-:W-:Y:S01]  /*04d0*/  UISETP.NE.AND UP0, UPT, UR4, URZ, UPT ;  /* 0x000000ff0400728c */ /* 0x000fe2000bf05270 */
[----:B--2---:R-:W-:-:S08]  /*04e0*/  DFMA R4, R12, R4, R8 ;  /* 0x000000040c04722b */ /* 0x004fd00000000008 */
[----:B---3--:R-:W-:-:S08]  /*04f0*/  DFMA R4, R10, R22, R4 ;  /* 0x000000160a04722b */ /* 0x008fd00000000004 */
[----:B----4-:R-:W-:Y:S01]  /*0500*/  DFMA R4, R14, R24, R4 ;  /* 0x000000180e04722b */ /* 0x010fe20000000004 */
[----:B------:R-:W-:-:S07]  /*0510*/  IADD3 R8, P0, PT, R2, 0x40, RZ ;  /* 0x0000004002087810 */ /* 0x000fce0007f1e0ff */
[----:B-----5:R-:W-:Y:S01]  /*0520*/  DFMA R12, R6, R18, R4 ;  /* 0x00000012060c722b */ /* 0x020fe20000000004 */
[----:B------:R-:W-:Y:S01]  /*0530*/  IMAD.U32 R5, RZ, RZ, UR18 ;  /* 0x00000012ff057e24 */ /* 0x000fe2000f8e00ff */
[----:B------:R-:W-:-:S04]  /*0540*/  IADD3.X R9, PT, PT, RZ, R3, RZ, P0, !PT ;  /* 0x00000003ff097210 */ /* 0x000fc800007fe4ff */
[----:B------:R-:W-:Y:S01]  /*0550*/  LEA R20, R5, R20, 0x3 ;  /* 0x0000001405147211 */ /* 0x000fe200078e18ff */
[----:B------:R-:W-:Y:S06]  /*0560*/  BRA.U UP0, `(.L_x_1) ;  /* 0xfffffffd002c7547 */ /* 0x000fec000b83ffff */
[----:B------:R-:W-:-:S12]  /*0570*/  ULOP3.LUT UR4, UR18, 0x7ffffff8, URZ, 0xc0, !UPT ;  /* 0x7ffffff812047892 */ /* 0x000fd8000f8ec0ff */
.L_x_0:
[----:B------:R-:W-:-:S04]  /*0580*/  ULOP3.LUT UR6, UR18, 0x7, URZ, 0xc0, !UPT ;  /* 0x0000000712067892 */ /* 0x000fc8000f8ec0ff */
[----:B------:R-:W-:-:S09]  /*0590*/  UISETP.NE.AND UP0, UPT, UR6, URZ, UPT ;  /* 0x000000ff0600728c */ /* 0x000fd2000bf05270 */
[----:B------:R-:W-:Y:S05]  /*05a0*/  BRA.U !UP0, `(.L_x_2) ;  /* 0x0000000508387547 */ /* 0x000fea000b800000 */
[----:B------:R-:W-:Y:S02]  /*05b0*/  UISETP.GE.U32.AND UP0, UPT, UR6, 0x4, UPT ;  /* 0x000000040600788c */ /* 0x000fe4000bf06070 */
[----:B------:R-:W-:-:S04]  /*05c0*/  ULOP3.LUT UR5, UR18, 0x3, URZ, 0xc0, !UPT ;  /* 0x0000000312057892 */ /* 0x000fc8000f8ec0ff */
[----:B------:R-:W-:-:S03]  /*05d0*/  UISETP.NE.AND UP1, UPT, UR5, URZ, UPT ;  /* 0x000000ff0500728c */ /* 0x000fc6000bf25270 */
[----:B------:R-:W-:Y:S08]  /*05e0*/  BRA.U !UP0, `(.L_x_3) ;  /* 0x00000001087c7547 */ /* 0x000ff0000b800000 */
[----:B------:R-:W1:Y:S01]  /*05f0*/  LDC.64 R10, c[0x0][0x380] ;  /* 0x0000e000ff0a7b82 */ /* 0x000e620000000a00 */
[----:B------:R-:W2:Y:S01]  /*0600*/  LDCU.64 UR6, c[0x0][0x380] ;  /* 0x00007000ff0677ac */ /* 0x000ea20008000a00 */
[----:B------:R-:W-:Y:S01]  /*0610*/  IMAD.U32 R5, RZ, RZ, UR4 ;  /* 0x00000004ff057e24 */ /* 0x000fe2000f8e00ff */
[C---:B------:R-:W-:Y:S01]  /*0620*/  IADD3 R3, PT, PT, R21.reuse, UR4, RZ ;  /* 0x0000000415037c10 */ /* 0x040fe2000fffe0ff */
[----:B------:R-:W-:Y:S01]  /*0630*/  IMAD.U32 R23, RZ, RZ, UR18 ;  /* 0x00000012ff177e24 */ /* 0x000fe2000f8e00ff */
[----:B------:R-:W-:Y:S01]  /*0640*/  IADD3 R2, P0, PT, R21, UR4, RZ ;  /* 0x0000000415027c10 */ /* 0x000fe2000ff1e0ff */
[----:B------:R-:W-:Y:S02]  /*0650*/  IMAD R5, R5, UR18, R0 ;  /* 0x0000001205057c24 */ /* 0x000fe4000f8e0200 */
[----:B------:R-:W3:Y:S01]  /*0660*/  LDC.64 R18, c[0x0][0x388] ;  /* 0x0000e200ff127b82 */ /* 0x000ee20000000a00 */
[----:B------:R-:W-:Y:S01]  /*0670*/  MOV R25, UR18 ;  /* 0x0000001200197c02 */ /* 0x000fe20008000f00 */
[----:B-1----:R-:W-:Y:S01]  /*0680*/  IMAD.WIDE.U32 R10, R3, 0x8, R10 ;  /* 0x00000008030a7825 */ /* 0x002fe200078e000a */
[----:B------:R-:W-:-:S02]  /*0690*/  IADD3.X R3, PT, PT, RZ, RZ, RZ, P0, !PT ;  /* 0x000000ffff037210 */ /* 0x000fc400007fe4ff */
[----:B--2---:R-:W-:-:S03]  /*06a0*/  LEA R16, P0, R2, UR6, 0x3 ;  /* 0x0000000602107c11 */ /* 0x004fc6000f8018ff */
[----:B0-----:R-:W2:Y:S01]  /*06b0*/  LDG.E.64 R10, desc[UR16][R10.64] ;  /* 0x000000100a0a7981 */ /* 0x001ea2000c1e1b00 */
[----:B---3--:R-:W-:Y:S01]  /*06c0*/  IMAD.WIDE R18, R5, 0x8, R18 ;  /* 0x0000000805127825 */ /* 0x008fe200078e0212 */
[----:B------:R-:W-:-:S04]  /*06d0*/  LEA.HI.X R17, R2, UR7, R3, 0x3, P0 ;  /* 0x0000000702117c11 */ /* 0x000fc800080f1c03 */
[----:B------:R-:W2:Y:S01]  /*06e0*/  LDG.E.64 R14, desc[UR16][R18.64] ;  /* 0x00000010120e7981 */ /* 0x000ea2000c1e1b00 */
[----:B------:R-:W-:-:S03]  /*06f0*/  IMAD.WIDE R22, R23, 0x8, R18 ;  /* 0x0000000817167825 */ /* 0x000fc600078e0212 */
[----:B------:R-:W3:Y:S04]  /*0700*/  LDG.E.64 R6, desc[UR16][R16.64+0x8] ;  /* 0x0000081010067981 */ /* 0x000ee8000c1e1b00 */
[----:B------:R-:W3:Y:S01]  /*0710*/  LDG.E.64 R8, desc[UR16][R22.64] ;  /* 0x0000001016087981 */ /* 0x000ee2000c1e1b00 */
[----:B------:R-:W-:Y:S01]  /*0720*/  IMAD.WIDE R24, R25, 0x8, R22 ;  /* 0x0000000819187825 */ /* 0x000fe200078e0216 */
[----:B------:R-:W-:Y:S02]  /*0730*/  MOV R27, UR18 ;  /* 0x00000012001b7c02 */ /* 0x000fe40008000f00 */
[----:B------:R-:W4:Y:S04]  /*0740*/  LDG.E.64 R2, desc[UR16][R16.64+0x10] ;  /* 0x0000101010027981 */ /* 0x000f28000c1e1b00 */
[----:B------:R-:W4:Y:S01]  /*0750*/  LDG.E.64 R4, desc[UR16][R24.64] ;  /* 0x0000001018047981 */ /* 0x000f22000c1e1b00 */
[----:B------:R-:W-:-:S03]  /*0760*/  IMAD.WIDE R26, R27, 0x8, R24 ;  /* 0x000000081b1a7825 */ /* 0x000fc600078e0218 */
[----:B------:R-:W5:Y:S04]  /*0770*/  LDG.E.64 R18, desc[UR16][R16.64+0x18] ;  /* 0x0000181010127981 */ /* 0x000f68000c1e1b00 */
[----:B------:R-:W5:Y:S01]  /*0780*/  LDG.E.64 R26, desc[UR16][R26.64] ;  /* 0x000000101a1a7981 */ /* 0x000f62000c1e1b00 */
[----:B------:R-:W-:Y:S01]  /*0790*/  UIADD3 UR4, UPT, UPT, UR4, 0x4, URZ ;  /* 0x0000000404047890 */ /* 0x000fe2000fffe0ff */
[----:B--2---:R-:W-:-:S08]  /*07a0*/  DFMA R10, R10, R14, R12 ;  /* 0x0000000e0a0a722b */ /* 0x004fd0000000000c */
[----:B---3--:R-:W-:-:S08]  /*07b0*/  DFMA R6, R6, R8, R10 ;  /* 0x000000080606722b */ /* 0x008fd0000000000a */
[----:B----4-:R-:W-:-:S08]  /*07c0*/  DFMA R2, R2, R4, R6 ;  /* 0x000000040202722b */ /* 0x010fd00000000006 */
[----:B-----5:R-:W-:-:S11]  /*07d0*/  DFMA R12, R18, R26, R2 ;  /* 0x0000001a120c722b */ /* 0x020fd60000000002 */
.L_x_3:
[----:B------:R-:W-:Y:S05]  /*07e0*/  BRA.U !UP1, `(.L_x_2) ;  /* 0x0000000109a87547 */ /* 0x000fea000b800000 */
[----:B------:R-:W-:Y:S01]  /*07f0*/  UISETP.NE.AND UP0, UPT, UR5, 0x1, UPT ;  /* 0x000000010500788c */ /* 0x000fe2000bf05270 */
[----:B------:R-:W-:Y:S01]  /*0800*/  IMAD.U32 R9, RZ, RZ, UR4 ;  /* 0x00000004ff097e24 */ /* 0x000fe2000f8e00ff */
[----:B------:R-:W-:Y:S02]  /*0810*/  ULOP3.LUT UR5, UR18, 0x1, URZ, 0xc0, !UPT ;  /* 0x0000000112057892 */ /* 0x000fe4000f8ec0ff */
[----:B------:R-:W-:Y:S02]  /*0820*/  MOV R11, UR18 ;  /* 0x00000012000b7c02 */ /* 0x000fe40008000f00 */
[----:B------:R-:W-:Y:S01]  /*0830*/  PLOP3.LUT P1, PT, PT, PT, UP0, 0x80, 0x8 ;  /* 0x000000000008781c */ /* 0x000fe20003f2f008 */
[----:B------:R-:W-:-:S04]  /*0840*/  UISETP.NE.U32.AND UP1, UPT, UR5, 0x1, UPT ;  /* 0x000000010500788c */ /* 0x000fc8000bf25070 */
[----:B------:R-:W1:Y:S02]  /*0850*/  @UP0 LDCU.128 UR8, c[0x0][0x380] ;  /* 0x00007000ff0807ac */ /* 0x000e640008000c00 */
[----:B------:R-:W-:Y:S01]  /*0860*/  PLOP3.LUT P0, PT, PT, PT, UP1, 0x80, 0x8 ;  /* 0x000000000008781c */ /* 0x000fe20003f0f018 */
[----:B------:R-:W2:Y:S05]  /*0870*/  @UP0 LDCU.64 UR6, c[0x0][0x380] ;  /* 0x00007000ff0607ac */ /* 0x000eaa0008000a00 */
[C---:B------:R-:W-:Y:S01]  /*0880*/  @P1 IADD3 R7, PT, PT, R21.reuse, UR4, RZ ;  /* 0x0000000415071c10 */ /* 0x040fe2000fffe0ff */
[----:B------:R-:W3:Y:S01]  /*0890*/  @!UP1 LDCU.128 UR12, c[0x0][0x380] ;  /* 0x00007000ff0c97ac */ /* 0x000ee20008000c00 */
[----:B------:R-:W-:Y:S01]  /*08a0*/  @P1 IADD3 R6, P2, PT, R21, UR4, RZ ;  /* 0x0000000415061c10 */ /* 0x000fe2000ff5e0ff */
[----:B------:R-:W-:Y:S01]  /*08b0*/  @P1 IMAD R9, R9, UR18, R0 ;  /* 0x0000001209091c24 */ /* 0x000fe2000f8e0200 */
[----:B------:R-:W-:Y:S01]  /*08c0*/  @UP0 UIADD3 UR4, UPT, UPT, UR4, 0x2, URZ ;  /* 0x0000000204040890 */ /* 0x000fe2000fffe0ff */
[----:B-1----:R-:W-:Y:S01]  /*08d0*/  MOV R2, UR8 ;  /* 0x0000000800027c02 */ /* 0x002fe20008000f00 */
[----:B------:R-:W-:Y:S01]  /*08e0*/  IMAD.U32 R3, RZ, RZ, UR9 ;  /* 0x00000009ff037e24 */ /* 0x000fe2000f8e00ff */
[----:B------:R-:W-:-:S02]  /*08f0*/  MOV R4, UR10 ;  /* 0x0000000a00047c02 */ /* 0x000fc40008000f00 */
[----:B------:R-:W-:Y:S01]  /*0900*/  MOV R5, UR11 ;  /* 0x0000000b00057c02 */ /* 0x000fe20008000f00 */
[----:B------:R-:W-:-:S04]  /*0910*/  @P1 IMAD.WIDE.U32 R2, R7, 0x8, R2 ;  /* 0x0000000807021825 */ /* 0x000fc800078e0002 */
[----:B------:R-:W-:Y:S01]  /*0920*/  @P1 IMAD.WIDE R4, R9, 0x8, R4 ;  /* 0x0000000809041825 */ /* 0x000fe200078e0204 */
[----:B------:R-:W-:Y:S01]  /*0930*/  MOV R19, UR4 ;  /* 0x0000000400137c02 */ /* 0x000fe20008000f00 */
[----:B0-----:R-:W4:Y:S02]  /*0940*/  @P1 LDG.E.64 R2, desc[UR16][R2.64] ;  /* 0x0000001002021981 */ /* 0x001f24000c1e1b00 */
[----:B------:R-:W-:Y:S01]  /*0950*/  @P1 IMAD.X R7, RZ, RZ, RZ, P2 ;  /* 0x000000ffff071224 */ /* 0x000fe200010e06ff */
[----:B--2---:R-:W-:-:S04]  /*0960*/  @P1 LEA R8, P2, R6, UR6, 0x3 ;  /* 0x0000000606081c11 */ /* 0x004fc8000f8418ff */
[----:B------:R-:W-:Y:S01]  /*0970*/  @P1 LEA.HI.X R9, R6, UR7, R7, 0x3, P2 ;  /* 0x0000000706091c11 */ /* 0x000fe200090f1c07 */
[----:B------:R-:W-:Y:S02]  /*0980*/  @P1 IMAD.WIDE R6, R11, 0x8, R4 ;  /* 0x000000080b061825 */ /* 0x000fe400078e0204 */
[----:B------:R-:W4:Y:S01]  /*0990*/  @P1 LDG.E.64 R4, desc[UR16][R4.64] ;  /* 0x0000001004041981 */ /* 0x000f22000c1e1b00 */
[----:B---3--:R-:W-:Y:S01]  /*09a0*/  MOV R14, UR12 ;  /* 0x0000000c000e7c02 */ /* 0x008fe20008000f00 */
[----:B------:R-:W-:Y:S01]  /*09b0*/  IMAD.U32 R15, RZ, RZ, UR13 ;  /* 0x0000000dff0f7e24 */ /* 0x000fe2000f8e00ff */
[----:B------:R-:W-:Y:S01]  /*09c0*/  MOV R10, UR14 ;  /* 0x0000000e000a7c02 */ /* 0x000fe20008000f00 */
[----:B------:R-:W-:Y:S01]  /*09d0*/  IMAD.U32 R11, RZ, RZ, UR15 ;  /* 0x0000000fff0b7e24 */ /* 0x000fe2000f8e00ff */
[----:B------:R-:W-:Y:S01]  /*09e0*/  @!P0 IADD3 R17, PT, PT, R21, UR4, RZ ;  /* 0x0000000415118c10 */ /* 0x000fe2000fffe0ff */
[----:B------:R-:W-:Y:S01]  /*09f0*/  @!P0 IMAD R19, R19, UR18, R0 ;  /* 0x0000001213138c24 */ /* 0x000fe2000f8e0200 */
[----:B------:R-:W2:Y:S04]  /*0a00*/  @P1 LDG.E.64 R6, desc[UR16][R6.64] ;  /* 0x0000001006061981 */ /* 0x000ea8000c1e1b00 */
[----:B------:R-:W2:Y:S01]  /*0a10*/  @P1 LDG.E.64 R8, desc[UR16][R8.64+0x8] ;  /* 0x0000081008081981 */ /* 0x000ea2000c1e1b00 */
[----:B------:R-:W-:-:S04]  /*0a20*/  @!P0 IMAD.WIDE.U32 R14, R17, 0x8, R14 ;  /* 0x00000008110e8825 */ /* 0x000fc800078e000e */
[----:B------:R-:W-:Y:S02]  /*0a30*/  @!P0 IMAD.WIDE R10, R19, 0x8, R10 ;  /* 0x00000008130a8825 */ /* 0x000fe400078e020a */
[----:B------:R-:W3:Y:S04]  /*0a40*/  @!P0 LDG.E.64 R14, desc[UR16][R14.64] ;  /* 0x000000100e0e8981 */ /* 0x000ee8000c1e1b00 */
[----:B------:R-:W3:Y:S01]  /*0a50*/  @!P0 LDG.E.64 R10, desc[UR16][R10.64] ;  /* 0x000000100a0a8981 */ /* 0x000ee2000c1e1b00 */
[----:B----4-:R-:W-:-:S08]  /*0a60*/  @P1 DFMA R2, R2, R4, R12 ;  /* 0x000000040202122b */ /* 0x010fd0000000000c */
[----:B--2---:R-:W-:-:S08]  /*0a70*/  @P1 DFMA R12, R8, R6, R2 ;  /* 0x00000006080c122b */ /* 0x004fd00000000002 */
[----:B---3--:R-:W-:-:S11]  /*0a80*/  @!P0 DFMA R12, R14, R10, R12 ;  /* 0x0000000a0e0c822b */ /* 0x008fd6000000000c */
.L_x_2:
[----:B------:R-:W1:Y:S01]  /*0a90*/  LDC.64 R2, c[0x0][0x390] ;  /* 0x0000e400ff027b82 */ /* 0x000e620000000a00 */
[----:B------:R-:W-:-:S05]  /*0aa0*/  IADD3 R21, PT, PT, R0, R21, RZ ;  /* 0x0000001500157210 */ /* 0x000fca0007ffe0ff */
[----:B-1----:R-:W-:-:S05]  /*0ab0*/  IMAD.WIDE R2, R21, 0x8, R2 ;  /* 0x0000000815027825 */ /* 0x002fca00078e0202 */
[----:B0-----:R-:W-:Y:S01]  /*0ac0*/  STG.E.64 desc[UR16][R2.64], R12 ;  /* 0x0000000c02007986 */ /* 0x001fe2000c101b10 */
[----:B------:R-:W-:Y:S05]  /*0ad0*/  EXIT ;  /* 0x000000000000794d */ /* 0x000fea0003800000 */
.L_x_4:
[----:B------:R-:W-:-:S00]  /*0ae0*/  BRA `(.L_x_4) ;  /* 0xfffffffc00fc7947 */ /* 0x000fc0000383ffff */
[----:B------:R-:W-:-:S00]  /*0af0*/  NOP ;  /* 0x0000000000007918 */ /* 0x000fc00000000000 */
        /* <DEDUP_REMOVED lines=8> */
.L_x_5:


//--------------------- .nv.shared.reserved.0     --------------------------
	.section	.nv.shared.reserved.0,"aw",@nobits
	.weak		__nv_reservedSMEM_offset_0_alias
	.size		__nv_reservedSMEM_offset_0_alias, 0, 64
	.other		__nv_reservedSMEM_offset_0_alias,@"STO_CUDA_RESERVED_SHARED STV_DEFAULT"
__nv_reservedSMEM_offset_0_alias:
	.zero		0
	.zero		64


//--------------------- .nv.constant0._Z18matrix_mult_kernelPdS_S_i --------------------------
	.section	.nv.constant0._Z18matrix_mult_kernelPdS_S_i,"a",@progbits
	.sectionflags	@""
	.align	4
.nv.constant0._Z18matrix_mult_kernelPdS_S_i:
	.zero		924


//--------------------- SYMBOLS --------------------------

	.type		.nv.reservedSmem.offset0,@object
	.size		.nv.reservedSmem.offset0,0x4
